	.headerflags	@"EF_CUDA_TEXMODE_UNIFIED EF_CUDA_64BIT_ADDRESS EF_CUDA_ACCELERATORS EF_CUDA_SM90 EF_CUDA_VIRTUAL_SM(EF_CUDA_SM90)"
	.elftype	@"ET_EXEC"


//--------------------- .nv.info                  --------------------------
	.section	.nv.info,"",@"SHT_CUDA_INFO"
	.align	4


	//----- nvinfo : EIATTR_REGCOUNT
	.align		4
        /*0000*/ 	.byte	0x04, 0x2f
        /*0002*/ 	.short	(.L_1 - .L_0)
	.align		4
.L_0:
        /*0004*/ 	.word	index@(triton_poi_fused_add_native_group_norm_relu_17)
        /*0008*/ 	.word	0x0000001c


	//----- nvinfo : EIATTR_MIN_STACK_SIZE
	.align		4
.L_1:
        /*000c*/ 	.byte	0x04, 0x12
        /*000e*/ 	.short	(.L_3 - .L_2)
	.align		4
.L_2:
        /*0010*/ 	.word	index@(triton_poi_fused_add_native_group_norm_relu_17)
        /*0014*/ 	.word	0x00000000


	//----- nvinfo : EIATTR_FRAME_SIZE
	.align		4
.L_3:
        /*0018*/ 	.byte	0x04, 0x11
        /*001a*/ 	.short	(.L_5 - .L_4)
	.align		4
.L_4:
        /*001c*/ 	.word	index@(triton_poi_fused_add_native_group_norm_relu_17)
        /*0020*/ 	.word	0x00000000


	//----- nvinfo : EIATTR_MIN_STACK_SIZE
	.align		4
.L_5:
        /*0024*/ 	.byte	0x04, 0x12
        /*0026*/ 	.short	(.L_7 - .L_6)
	.align		4
.L_6:
        /*0028*/ 	.word	index@(triton_poi_fused_add_native_group_norm_relu_17)
        /*002c*/ 	.word	0x00000000
.L_7:


//--------------------- .nv.info.triton_poi_fused_add_native_group_norm_relu_17 --------------------------
	.section	.nv.info.triton_poi_fused_add_native_group_norm_relu_17,"",@"SHT_CUDA_INFO"
	.sectionflags	@""
	.align	4


	//----- nvinfo : EIATTR_CUDA_API_VERSION
	.align		4
        /*0000*/ 	.byte	0x04, 0x37
        /*0002*/ 	.short	(.L_9 - .L_8)
.L_8:
        /*0004*/ 	.word	0x0000007c


	//----- nvinfo : EIATTR_KPARAM_INFO
	.align		4
.L_9:
        /*0008*/ 	.byte	0x04, 0x17
        /*000a*/ 	.short	(.L_11 - .L_10)
.L_10:
        /*000c*/ 	.word	0x00000000
        /*0010*/ 	.short	0x0008
        /*0012*/ 	.short	0x0040
        /*0014*/ 	.byte	0x00, 0xf0, 0x11, 0x00


	//----- nvinfo : EIATTR_KPARAM_INFO
	.align		4
.L_11:
        /*0018*/ 	.byte	0x04, 0x17
        /*001a*/ 	.short	(.L_13 - .L_12)
.L_12:
        /*001c*/ 	.word	0x00000000
        /*0020*/ 	.short	0x0007
        /*0022*/ 	.short	0x0038
        /*0024*/ 	.byte	0x00, 0xf4, 0x21, 0x00


	//----- nvinfo : EIATTR_KPARAM_INFO
	.align		4
.L_13:
        /*0028*/ 	.byte	0x04, 0x17
        /*002a*/ 	.short	(.L_15 - .L_14)
.L_14:
        /*002c*/ 	.word	0x00000000
        /*0030*/ 	.short	0x0006
        /*0032*/ 	.short	0x0030
        /*0034*/ 	.byte	0x00, 0xf4, 0x21, 0x00


	//----- nvinfo : EIATTR_KPARAM_INFO
	.align		4
.L_15:
        /*0038*/ 	.byte	0x04, 0x17
        /*003a*/ 	.short	(.L_17 - .L_16)
.L_16:
        /*003c*/ 	.word	0x00000000
        /*0040*/ 	.short	0x0005
        /*0042*/ 	.short	0x0028
        /*0044*/ 	.byte	0x00, 0xf4, 0x21, 0x00


	//----- nvinfo : EIATTR_KPARAM_INFO
	.align		4
.L_17:
        /*0048*/ 	.byte	0x04, 0x17
        /*004a*/ 	.short	(.L_19 - .L_18)
.L_18:
        /*004c*/ 	.word	0x00000000
        /*0050*/ 	.short	0x0004
        /*0052*/ 	.short	0x0020
        /*0054*/ 	.byte	0x00, 0xf4, 0x21, 0x00


	//----- nvinfo : EIATTR_KPARAM_INFO
	.align		4
.L_19:
        /*0058*/ 	.byte	0x04, 0x17
        /*005a*/ 	.short	(.L_21 - .L_20)
.L_20:
        /*005c*/ 	.word	0x00000000
        /*0060*/ 	.short	0x0003
        /*0062*/ 	.short	0x0018
        /*0064*/ 	.byte	0x00, 0xf4, 0x21, 0x00


	//----- nvinfo : EIATTR_KPARAM_INFO
	.align		4
.L_21:
        /*0068*/ 	.byte	0x04, 0x17
        /*006a*/ 	.short	(.L_23 - .L_22)
.L_22:
        /*006c*/ 	.word	0x00000000
        /*0070*/ 	.short	0x0002
        /*0072*/ 	.short	0x0010
        /*0074*/ 	.byte	0x00, 0xf4, 0x21, 0x00


	//----- nvinfo : EIATTR_KPARAM_INFO
	.align		4
.L_23:
        /*0078*/ 	.byte	0x04, 0x17
        /*007a*/ 	.short	(.L_25 - .L_24)
.L_24:
        /*007c*/ 	.word	0x00000000
        /*0080*/ 	.short	0x0001
        /*0082*/ 	.short	0x0008
        /*0084*/ 	.byte	0x00, 0xf4, 0x21, 0x00


	//----- nvinfo : EIATTR_KPARAM_INFO
	.align		4
.L_25:
        /*0088*/ 	.byte	0x04, 0x17
        /*008a*/ 	.short	(.L_27 - .L_26)
.L_26:
        /*008c*/ 	.word	0x00000000
        /*0090*/ 	.short	0x0000
        /*0092*/ 	.short	0x0000
        /*0094*/ 	.byte	0x00, 0xf4, 0x21, 0x00


	//----- nvinfo : EIATTR_SPARSE_MMA_MASK
	.align		4
.L_27:
        /*0098*/ 	.byte	0x03, 0x50
        /*009a*/ 	.short	0x0000


	//----- nvinfo : EIATTR_MAXREG_COUNT
	.align		4
        /*009c*/ 	.byte	0x03, 0x1b
        /*009e*/ 	.short	0x00ff


	//----- nvinfo : EIATTR_EXIT_INSTR_OFFSETS
	.align		4
        /*00a0*/ 	.byte	0x04, 0x1c
        /*00a2*/ 	.short	(.L_29 - .L_28)


	//   ....[0]....
.L_28:
        /*00a4*/ 	.word	0x000003b0


	//----- nvinfo : EIATTR_REQNTID
	.align		4
.L_29:
        /*00a8*/ 	.byte	0x04, 0x10
        /*00aa*/ 	.short	(.L_31 - .L_30)
.L_30:
        /*00ac*/ 	.word	0x00000100
        /*00b0*/ 	.word	0x00000001
        /*00b4*/ 	.word	0x00000001


	//----- nvinfo : EIATTR_CBANK_PARAM_SIZE
	.align		4
.L_31:
        /*00b8*/ 	.byte	0x03, 0x19
        /*00ba*/ 	.short	0x0044


	//----- nvinfo : EIATTR_PARAM_CBANK
	.align		4
        /*00bc*/ 	.byte	0x04, 0x0a
        /*00be*/ 	.short	(.L_33 - .L_32)
	.align		4
.L_32:
        /*00c0*/ 	.word	index@(.nv.constant0.triton_poi_fused_add_native_group_norm_relu_17)
        /*00c4*/ 	.short	0x0210
        /*00c6*/ 	.short	0x0044


	//----- nvinfo : EIATTR_SW_WAR
	.align		4
.L_33:
        /*00c8*/ 	.byte	0x04, 0x36
        /*00ca*/ 	.short	(.L_35 - .L_34)
.L_34:
        /*00cc*/ 	.word	0x00000008
.L_35:


//--------------------- .nv.callgraph             --------------------------
	.section	.nv.callgraph,"",@"SHT_CUDA_CALLGRAPH"
	.align	4
	.sectionentsize	8
	.align		4
        /*0000*/ 	.word	0x00000000
	.align		4
        /*0004*/ 	.word	0xffffffff
	.align		4
        /*0008*/ 	.word	0x00000000
	.align		4
        /*000c*/ 	.word	0xfffffffe
	.align		4
        /*0010*/ 	.word	0x00000000
	.align		4
        /*0014*/ 	.word	0xfffffffd
	.align		4
        /*0018*/ 	.word	0x00000000
	.align		4
        /*001c*/ 	.word	0xfffffffc


//--------------------- .text.triton_poi_fused_add_native_group_norm_relu_17 --------------------------
	.section	.text.triton_poi_fused_add_native_group_norm_relu_17,"ax",@progbits
	.align	128
        .global         triton_poi_fused_add_native_group_norm_relu_17
        .type           triton_poi_fused_add_native_group_norm_relu_17,@function
        .size           triton_poi_fused_add_native_group_norm_relu_17,(.L_x_1 - triton_poi_fused_add_native_group_norm_relu_17)
        .other          triton_poi_fused_add_native_group_norm_relu_17,@"STO_CUDA_ENTRY STV_DEFAULT"
triton_poi_fused_add_native_group_norm_relu_17:
.text.triton_poi_fused_add_native_group_norm_relu_17:
[----:B------:R-:W-:Y:S01]  /*0000*/  LDC R1, c[0x0][0x28] ;  /* 0x00000a00ff017b82 */ /* 0x000fe20000000800 */
[----:B------:R-:W1:Y:S07]  /*0010*/  S2R R0, SR_TID.X ;  /* 0x0000000000007919 */ /* 0x000e6e0000002100 */
[----:B------:R-:W2:Y:S01]  /*0020*/  LDC.64 R16, c[0x0][0x218] ;  /* 0x00008600ff107b82 */ /* 0x000ea20000000a00 */
[----:B------:R-:W-:Y:S01]  /*0030*/  ULDC.64 UR4, c[0x0][0x208] ;  /* 0x0000820000047ab9 */ /* 0x000fe20000000a00 */
[----:B------:R-:W3:Y:S06]  /*0040*/  S2R R3, SR_CTAID.X ;  /* 0x0000000000037919 */ /* 0x000eec0000002500 */
[----:B------:R-:W4:Y:S08]  /*0050*/  LDC.64 R14, c[0x0][0x210] ;  /* 0x00008400ff0e7b82 */ /* 0x000f300000000a00 */
[----:B------:R-:W5:Y:S08]  /*0060*/  LDC.64 R12, c[0x0][0x220] ;  /* 0x00008800ff0c7b82 */ /* 0x000f700000000a00 */
[----:B------:R-:W5:Y:S01]  /*0070*/  LDC.64 R6, c[0x0][0x230] ;  /* 0x00008c00ff067b82 */ /* 0x000f620000000a00 */
[----:B-1----:R-:W-:-:S07]  /*0080*/  IMAD.SHL.U32 R0, R0, 0x2, RZ ;  /* 0x0000000200007824 */ /* 0x002fce00078e00ff */
[----:B------:R-:W1:Y:S01]  /*0090*/  LDC.64 R8, c[0x0][0x228] ;  /* 0x00008a00ff087b82 */ /* 0x000e620000000a00 */
[----:B---3--:R-:W-:Y:S02]  /*00a0*/  SHF.R.S32.HI R2, RZ, 0x16, R3 ;  /* 0x00000016ff027819 */ /* 0x008fe40000011403 */
[----:B------:R-:W-:-:S05]  /*00b0*/  LOP3.LUT R0, R0, 0x1fe, RZ, 0xc0, !PT ;  /* 0x000001fe00007812 */ /* 0x000fca00078ec0ff */
[----:B------:R-:W3:Y:S01]  /*00c0*/  LDC.64 R4, c[0x0][0x240] ;  /* 0x00009000ff047b82 */ /* 0x000ee20000000a00 */
[----:B------:R-:W-:Y:S01]  /*00d0*/  IMAD R0, R3, 0x200, R0 ;  /* 0x0000020003007824 */ /* 0x000fe200078e0200 */
[----:B------:R-:W-:-:S04]  /*00e0*/  SGXT R3, R2, 0x1 ;  /* 0x000000010203781a */ /* 0x000fc80000000200 */
[CC--:B------:R-:W-:Y:S02]  /*00f0*/  LEA.HI R11, R3.reuse, R0.reuse, RZ, 0x8 ;  /* 0x00000000030b7211 */ /* 0x0c0fe400078f40ff */
[----:B------:R-:W-:Y:S02]  /*0100*/  LEA.HI R10, R3, R0, RZ, 0xe ;  /* 0x00000000030a7211 */ /* 0x000fe400078f70ff */
[----:B------:R-:W-:Y:S01]  /*0110*/  SHF.R.S32.HI R11, RZ, 0x8, R11 ;  /* 0x00000008ff0b7819 */ /* 0x000fe2000001140b */
[----:B------:R-:W3:Y:S01]  /*0120*/  LDC.64 R2, c[0x0][0x238] ;  /* 0x00008e00ff027b82 */ /* 0x000ee20000000a00 */
[----:B------:R-:W-:Y:S02]  /*0130*/  SHF.R.S32.HI R21, RZ, 0xe, R10 ;  /* 0x0000000eff157819 */ /* 0x000fe4000001140a */
[----:B------:R-:W-:-:S03]  /*0140*/  LEA.HI R10, R11, R11, RZ, 0x9 ;  /* 0x0000000b0b0a7211 */ /* 0x000fc600078f48ff */
[----:B--2---:R-:W-:Y:S01]  /*0150*/  IMAD.WIDE R18, R21, 0x4, R16 ;  /* 0x0000000415127825 */ /* 0x004fe200078e0210 */
[----:B------:R-:W-:-:S03]  /*0160*/  LOP3.LUT R10, R10, 0xfffffe00, RZ, 0xc0, !PT ;  /* 0xfffffe000a0a7812 */ /* 0x000fc600078ec0ff */
[----:B----4-:R-:W-:Y:S01]  /*0170*/  IMAD.WIDE R16, R0, 0x4, R14 ;  /* 0x0000000400107825 */ /* 0x010fe200078e020e */
[----:B------:R-:W-:Y:S02]  /*0180*/  IADD3 R15, R11, -R10, RZ ;  /* 0x8000000a0b0f7210 */ /* 0x000fe40007ffe0ff */
[----:B------:R-:W2:Y:S01]  /*0190*/  LDG.E.EL R10, desc[UR4][R18.64] ;  /* 0x00000004120a7981 */ /* 0x000ea2000c2e1900 */
[----:B-----5:R-:W-:-:S03]  /*01a0*/  IMAD.WIDE R20, R21, 0x4, R12 ;  /* 0x0000000415147825 */ /* 0x020fc600078e020c */
[----:B------:R-:W2:Y:S01]  /*01b0*/  LDG.E.64 R12, desc[UR4][R16.64] ;  /* 0x00000004100c7981 */ /* 0x000ea2000c1e1b00 */
[----:B0-----:R-:W-:-:S03]  /*01c0*/  IMAD.WIDE R22, R15, 0x4, R6 ;  /* 0x000000040f167825 */ /* 0x001fc600078e0206 */
[----:B------:R-:W4:Y:S01]  /*01d0*/  LDG.E.EL R6, desc[UR4][R20.64] ;  /* 0x0000000414067981 */ /* 0x000f22000c2e1900 */
[----:B-1----:R-:W-:-:S03]  /*01e0*/  IMAD.WIDE R8, R15, 0x4, R8 ;  /* 0x000000040f087825 */ /* 0x002fc600078e0208 */
[----:B------:R-:W5:Y:S04]  /*01f0*/  LDG.E.EL R22, desc[UR4][R22.64] ;  /* 0x0000000416167981 */ /* 0x000f68000c2e1900 */
[----:B------:R-:W5:Y:S01]  /*0200*/  LDG.E.EL R7, desc[UR4][R8.64] ;  /* 0x0000000408077981 */ /* 0x000f62000c2e1900 */
[----:B---3--:R-:W-:Y:S02]  /*0210*/  IMAD.WIDE R24, R11, 0x4, R2 ;  /* 0x000000040b187825 */ /* 0x008fe400078e0202 */
[----:B------:R-:W0:Y:S02]  /*0220*/  LDC.64 R2, c[0x0][0x248] ;  /* 0x00009200ff027b82 */ /* 0x000e240000000a00 */
[----:B------:R-:W-:Y:S02]  /*0230*/  IMAD.WIDE R4, R15, 0x4, R4 ;  /* 0x000000040f047825 */ /* 0x000fe400078e0204 */
[----:B------:R-:W3:Y:S04]  /*0240*/  LDG.E.EL R24, desc[UR4][R24.64] ;  /* 0x0000000418187981 */ /* 0x000ee8000c2e1900 */
[----:B------:R-:W3:Y:S01]  /*0250*/  LDG.E.EL R5, desc[UR4][R4.64] ;  /* 0x0000000404057981 */ /* 0x000ee2000c2e1900 */
[----:B------:R-:W-:-:S04]  /*0260*/  SHF.R.S32.HI R11, RZ, 0x1f, R0 ;  /* 0x0000001fff0b7819 */ /* 0x000fc80000011400 */
[----:B------:R-:W-:Y:S01]  /*0270*/  LEA.HI R11, R11, R0, RZ, 0x11 ;  /* 0x000000000b0b7211 */ /* 0x000fe200078f88ff */
[--C-:B--2---:R-:W-:Y:S01]  /*0280*/  FADD R15, R12, -R10.reuse ;  /* 0x8000000a0c0f7221 */ /* 0x104fe20000000000 */
[----:B------:R-:W-:-:S03]  /*0290*/  FADD R13, R13, -R10 ;  /* 0x8000000a0d0d7221 */ /* 0x000fc60000000000 */
[C---:B----4-:R-:W-:Y:S01]  /*02a0*/  FMUL R15, R6.reuse, R15 ;  /* 0x0000000f060f7220 */ /* 0x050fe20000400000 */
[----:B------:R-:W-:Y:S01]  /*02b0*/  FMUL R13, R6, R13 ;  /* 0x0000000d060d7220 */ /* 0x000fe20000400000 */
[----:B------:R-:W-:Y:S02]  /*02c0*/  SHF.L.U32 R6, R11, 0x1, RZ ;  /* 0x000000010b067819 */ /* 0x000fe400000006ff */
[C-C-:B-----5:R-:W-:Y:S01]  /*02d0*/  FFMA R15, R7.reuse, R15, R22.reuse ;  /* 0x0000000f070f7223 */ /* 0x160fe20000000016 */
[----:B------:R-:W-:Y:S01]  /*02e0*/  FFMA R13, R7, R13, R22 ;  /* 0x0000000d070d7223 */ /* 0x000fe20000000016 */
[----:B------:R-:W-:Y:S02]  /*02f0*/  LOP3.LUT R11, R11, 0xfffe0000, RZ, 0xc0, !PT ;  /* 0xfffe00000b0b7812 */ /* 0x000fe400078ec0ff */
[----:B------:R-:W-:Y:S02]  /*0300*/  LOP3.LUT R6, R6, 0xfffc0000, RZ, 0xc0, !PT ;  /* 0xfffc000006067812 */ /* 0x000fe400078ec0ff */
[----:B------:R-:W-:-:S02]  /*0310*/  FSETP.GEU.AND P0, PT, R15, RZ, PT ;  /* 0x000000ff0f00720b */ /* 0x000fc40003f0e000 */
[----:B------:R-:W-:Y:S02]  /*0320*/  FSETP.GEU.AND P1, PT, R13, RZ, PT ;  /* 0x000000ff0d00720b */ /* 0x000fe40003f2e000 */
[----:B------:R-:W-:Y:S01]  /*0330*/  IADD3 R11, R6, R0, -R11 ;  /* 0x00000000060b7210 */ /* 0x000fe20007ffe80b */
[----:B---3--:R-:W-:Y:S01]  /*0340*/  FADD R24, R24, R5 ;  /* 0x0000000518187221 */ /* 0x008fe20000000000 */
[----:B------:R-:W-:Y:S02]  /*0350*/  FSEL R15, R15, RZ, P0 ;  /* 0x000000ff0f0f7208 */ /* 0x000fe40000000000 */
[----:B------:R-:W-:Y:S01]  /*0360*/  FSEL R13, R13, RZ, P1 ;  /* 0x000000ff0d0d7208 */ /* 0x000fe20000800000 */
[----:B0-----:R-:W-:-:S04]  /*0370*/  IMAD.WIDE R2, R11, 0x4, R2 ;  /* 0x000000040b027825 */ /* 0x001fc800078e0202 */
[--C-:B------:R-:W-:Y:S01]  /*0380*/  FADD R12, R15, R24.reuse ;  /* 0x000000180f0c7221 */ /* 0x100fe20000000000 */
[----:B------:R-:W-:-:S05]  /*0390*/  FADD R13, R13, R24 ;  /* 0x000000180d0d7221 */ /* 0x000fca0000000000 */
[----:B------:R-:W-:Y:S01]  /*03a0*/  STG.E.64 desc[UR4][R2.64], R12 ;  /* 0x0000000c02007986 */ /* 0x000fe2000c101b04 */
[----:B------:R-:W-:Y:S05]  /*03b0*/  EXIT ;  /* 0x000000000000794d */ /* 0x000fea0003800000 */
.L_x_0:
[----:B------:R-:W-:-:S00]  /*03c0*/  BRA `(.L_x_0) ;  /* 0xfffffffc00fc7947 */ /* 0x000fc0000383ffff */
[----:B------:R-:W-:-:S00]  /*03d0*/  NOP ;  /* 0x0000000000007918 */ /* 0x000fc00000000000 */
        /* <DEDUP_REMOVED lines=10> */
.L_x_1:


//--------------------- .nv.constant0.triton_poi_fused_add_native_group_norm_relu_17 --------------------------
	.section	.nv.constant0.triton_poi_fused_add_native_group_norm_relu_17,"a",@progbits
	.sectionflags	@""
	.align	4
.nv.constant0.triton_poi_fused_add_native_group_norm_relu_17:
	.zero		596
